	.headerflags	@"EF_CUDA_TEXMODE_UNIFIED EF_CUDA_64BIT_ADDRESS EF_CUDA_ACCELERATORS EF_CUDA_SM90 EF_CUDA_VIRTUAL_SM(EF_CUDA_SM90)"
	.elftype	@"ET_EXEC"


//--------------------- .nv.info                  --------------------------
	.section	.nv.info,"",@"SHT_CUDA_INFO"
	.align	4


	//----- nvinfo : EIATTR_REGCOUNT
	.align		4
        /*0000*/ 	.byte	0x04, 0x2f
        /*0002*/ 	.short	(.L_1 - .L_0)
	.align		4
.L_0:
        /*0004*/ 	.word	index@(triton_poi_fused_div_6)
        /*0008*/ 	.word	0x0000000e


	//----- nvinfo : EIATTR_MIN_STACK_SIZE
	.align		4
.L_1:
        /*000c*/ 	.byte	0x04, 0x12
        /*000e*/ 	.short	(.L_3 - .L_2)
	.align		4
.L_2:
        /*0010*/ 	.word	index@(triton_poi_fused_div_6)
        /*0014*/ 	.word	0x00000000


	//----- nvinfo : EIATTR_FRAME_SIZE
	.align		4
.L_3:
        /*0018*/ 	.byte	0x04, 0x11
        /*001a*/ 	.short	(.L_5 - .L_4)
	.align		4
.L_4:
        /*001c*/ 	.word	index@(triton_poi_fused_div_6)
        /*0020*/ 	.word	0x00000000


	//----- nvinfo : EIATTR_MIN_STACK_SIZE
	.align		4
.L_5:
        /*0024*/ 	.byte	0x04, 0x12
        /*0026*/ 	.short	(.L_7 - .L_6)
	.align		4
.L_6:
        /*0028*/ 	.word	index@(triton_poi_fused_div_6)
        /*002c*/ 	.word	0x00000000
.L_7:


//--------------------- .nv.info.triton_poi_fused_div_6 --------------------------
	.section	.nv.info.triton_poi_fused_div_6,"",@"SHT_CUDA_INFO"
	.sectionflags	@""
	.align	4


	//----- nvinfo : EIATTR_CUDA_API_VERSION
	.align		4
        /*0000*/ 	.byte	0x04, 0x37
        /*0002*/ 	.short	(.L_9 - .L_8)
.L_8:
        /*0004*/ 	.word	0x0000007c


	//----- nvinfo : EIATTR_KPARAM_INFO
	.align		4
.L_9:
        /*0008*/ 	.byte	0x04, 0x17
        /*000a*/ 	.short	(.L_11 - .L_10)
.L_10:
        /*000c*/ 	.word	0x00000000
        /*0010*/ 	.short	0x0003
        /*0012*/ 	.short	0x0018
        /*0014*/ 	.byte	0x00, 0xf0, 0x11, 0x00


	//----- nvinfo : EIATTR_KPARAM_INFO
	.align		4
.L_11:
        /*0018*/ 	.byte	0x04, 0x17
        /*001a*/ 	.short	(.L_13 - .L_12)
.L_12:
        /*001c*/ 	.word	0x00000000
        /*0020*/ 	.short	0x0002
        /*0022*/ 	.short	0x0010
        /*0024*/ 	.byte	0x00, 0xf4, 0x21, 0x00


	//----- nvinfo : EIATTR_KPARAM_INFO
	.align		4
.L_13:
        /*0028*/ 	.byte	0x04, 0x17
        /*002a*/ 	.short	(.L_15 - .L_14)
.L_14:
        /*002c*/ 	.word	0x00000000
        /*0030*/ 	.short	0x0001
        /*0032*/ 	.short	0x0008
        /*0034*/ 	.byte	0x00, 0xf4, 0x21, 0x00


	//----- nvinfo : EIATTR_KPARAM_INFO
	.align		4
.L_15:
        /*0038*/ 	.byte	0x04, 0x17
        /*003a*/ 	.short	(.L_17 - .L_16)
.L_16:
        /*003c*/ 	.word	0x00000000
        /*0040*/ 	.short	0x0000
        /*0042*/ 	.short	0x0000
        /*0044*/ 	.byte	0x00, 0xf4, 0x21, 0x00


	//----- nvinfo : EIATTR_SPARSE_MMA_MASK
	.align		4
.L_17:
        /*0048*/ 	.byte	0x03, 0x50
        /*004a*/ 	.short	0x0000


	//----- nvinfo : EIATTR_MAXREG_COUNT
	.align		4
        /*004c*/ 	.byte	0x03, 0x1b
        /*004e*/ 	.short	0x00ff


	//----- nvinfo : EIATTR_EXIT_INSTR_OFFSETS
	.align		4
        /*0050*/ 	.byte	0x04, 0x1c
        /*0052*/ 	.short	(.L_19 - .L_18)


	//   ....[0]....
.L_18:
        /*0054*/ 	.word	0x00000170


	//   ....[1]....
        /*0058*/ 	.word	0x00000190


	//----- nvinfo : EIATTR_REQNTID
	.align		4
.L_19:
        /*005c*/ 	.byte	0x04, 0x10
        /*005e*/ 	.short	(.L_21 - .L_20)
.L_20:
        /*0060*/ 	.word	0x00000080
        /*0064*/ 	.word	0x00000001
        /*0068*/ 	.word	0x00000001


	//----- nvinfo : EIATTR_CBANK_PARAM_SIZE
	.align		4
.L_21:
        /*006c*/ 	.byte	0x03, 0x19
        /*006e*/ 	.short	0x001c


	//----- nvinfo : EIATTR_PARAM_CBANK
	.align		4
        /*0070*/ 	.byte	0x04, 0x0a
        /*0072*/ 	.short	(.L_23 - .L_22)
	.align		4
.L_22:
        /*0074*/ 	.word	index@(.nv.constant0.triton_poi_fused_div_6)
        /*0078*/ 	.short	0x0210
        /*007a*/ 	.short	0x001c


	//----- nvinfo : EIATTR_SW_WAR
	.align		4
.L_23:
        /*007c*/ 	.byte	0x04, 0x36
        /*007e*/ 	.short	(.L_25 - .L_24)
.L_24:
        /*0080*/ 	.word	0x00000008
.L_25:


//--------------------- .nv.callgraph             --------------------------
	.section	.nv.callgraph,"",@"SHT_CUDA_CALLGRAPH"
	.align	4
	.sectionentsize	8
	.align		4
        /*0000*/ 	.word	0x00000000
	.align		4
        /*0004*/ 	.word	0xffffffff
	.align		4
        /*0008*/ 	.word	0x00000000
	.align		4
        /*000c*/ 	.word	0xfffffffe
	.align		4
        /*0010*/ 	.word	0x00000000
	.align		4
        /*0014*/ 	.word	0xfffffffd
	.align		4
        /*0018*/ 	.word	0x00000000
	.align		4
        /*001c*/ 	.word	0xfffffffc


//--------------------- .text.triton_poi_fused_div_6 --------------------------
	.section	.text.triton_poi_fused_div_6,"ax",@progbits
	.align	128
        .global         triton_poi_fused_div_6
        .type           triton_poi_fused_div_6,@function
        .size           triton_poi_fused_div_6,(.L_x_1 - triton_poi_fused_div_6)
        .other          triton_poi_fused_div_6,@"STO_CUDA_ENTRY STV_DEFAULT"
triton_poi_fused_div_6:
.text.triton_poi_fused_div_6:
[----:B------:R-:W0:Y:S02]  /*0000*/  LDC R1, c[0x0][0x28] ;  /* 0x00000a00ff017b82 */ /* 0x000e240000000800 */
[----:B------:R-:W1:Y:S01]  /*0010*/  LDC.64 R4, c[0x0][0x218] ;  /* 0x00008600ff047b82 */ /* 0x000e620000000a00 */
[----:B------:R-:W2:Y:S01]  /*0020*/  S2R R0, SR_TID.X ;  /* 0x0000000000007919 */ /* 0x000ea20000002100 */
[----:B------:R-:W-:Y:S01]  /*0030*/  ULDC.64 UR4, c[0x0][0x208] ;  /* 0x0000820000047ab9 */ /* 0x000fe20000000a00 */
[----:B------:R-:W3:Y:S05]  /*0040*/  S2R R9, SR_CTAID.X ;  /* 0x0000000000097919 */ /* 0x000eea0000002500 */
[----:B------:R-:W4:Y:S01]  /*0050*/  LDC.64 R2, c[0x0][0x210] ;  /* 0x00008400ff027b82 */ /* 0x000f220000000a00 */
[----:B------:R-:W-:-:S07]  /*0060*/  HFMA2.MMA R11, -RZ, RZ, 0, 0 ;  /* 0x00000000ff0b7435 */ /* 0x000fce00000001ff */
[----:B------:R-:W5:Y:S01]  /*0070*/  LDC.64 R6, c[0x0][0x220] ;  /* 0x00008800ff067b82 */ /* 0x000f620000000a00 */
[----:B-1----:R5:W5:Y:S01]  /*0080*/  LDG.E R8, desc[UR4][R4.64] ;  /* 0x0000000404087981 */ /* 0x002b62000c1e1900 */
[----:B--2---:R-:W-:-:S04]  /*0090*/  LOP3.LUT R0, R0, 0x7f, RZ, 0xc0, !PT ;  /* 0x0000007f00007812 */ /* 0x004fc800078ec0ff */
[----:B---3--:R-:W-:-:S04]  /*00a0*/  LEA R9, R9, R0, 0x7 ;  /* 0x0000000009097211 */ /* 0x008fc800078e38ff */
[C---:B------:R-:W-:Y:S01]  /*00b0*/  ISETP.GE.AND P2, PT, R9.reuse, 0x240, PT ;  /* 0x000002400900780c */ /* 0x040fe20003f46270 */
[----:B----4-:R-:W-:-:S12]  /*00c0*/  IMAD.WIDE R2, R9, 0x4, R2 ;  /* 0x0000000409027825 */ /* 0x010fd800078e0202 */
[----:B------:R-:W2:Y:S01]  /*00d0*/  @!P2 LDG.E R11, desc[UR4][R2.64] ;  /* 0x00000004020ba981 */ /* 0x000ea2000c1e1900 */
[----:B-----5:R-:W-:Y:S01]  /*00e0*/  IMAD.WIDE R4, R9, 0x4, R6 ;  /* 0x0000000409047825 */ /* 0x020fe200078e0206 */
[C---:B------:R-:W-:Y:S02]  /*00f0*/  FSETP.GT.AND P0, PT, |R8|.reuse, 8.50705917302346158658e+37, PT ;  /* 0x7e8000000800780b */ /* 0x040fe40003f04200 */
[----:B------:R-:W-:-:S11]  /*0100*/  FSETP.GEU.AND P1, PT, |R8|, 1.175494350822287508e-38, PT ;  /* 0x008000000800780b */ /* 0x000fd60003f2e200 */
[----:B------:R-:W-:-:S04]  /*0110*/  @P0 FMUL R8, R8, 0.25 ;  /* 0x3e80000008080820 */ /* 0x000fc80000400000 */
[----:B------:R-:W-:-:S06]  /*0120*/  @!P1 FMUL R8, R8, 16777216 ;  /* 0x4b80000008089820 */ /* 0x000fcc0000400000 */
[----:B------:R-:W1:Y:S01]  /*0130*/  MUFU.RCP R8, R8 ;  /* 0x0000000800087308 */ /* 0x000e620000001000 */
[----:B--2---:R-:W-:-:S04]  /*0140*/  @P0 FMUL R11, R11, 0.25 ;  /* 0x3e8000000b0b0820 */ /* 0x004fc80000400000 */
[----:B------:R-:W-:-:S04]  /*0150*/  @!P1 FMUL R11, R11, 16777216 ;  /* 0x4b8000000b0b9820 */ /* 0x000fc80000400000 */
[----:B-1----:R-:W-:Y:S01]  /*0160*/  FMUL R11, R8, R11 ;  /* 0x0000000b080b7220 */ /* 0x002fe20000400000 */
[----:B------:R-:W-:Y:S06]  /*0170*/  @P2 EXIT ;  /* 0x000000000000294d */ /* 0x000fec0003800000 */
[----:B------:R-:W-:Y:S01]  /*0180*/  STG.E desc[UR4][R4.64], R11 ;  /* 0x0000000b04007986 */ /* 0x000fe2000c101904 */
[----:B------:R-:W-:Y:S05]  /*0190*/  EXIT ;  /* 0x000000000000794d */ /* 0x000fea0003800000 */
.L_x_0:
[----:B------:R-:W-:-:S00]  /*01a0*/  BRA `(.L_x_0) ;  /* 0xfffffffc00fc7947 */ /* 0x000fc0000383ffff */
[----:B------:R-:W-:-:S00]  /*01b0*/  NOP ;  /* 0x0000000000007918 */ /* 0x000fc00000000000 */
        /* <DEDUP_REMOVED lines=12> */
.L_x_1:


//--------------------- .nv.constant0.triton_poi_fused_div_6 --------------------------
	.section	.nv.constant0.triton_poi_fused_div_6,"a",@progbits
	.sectionflags	@""
	.align	4
.nv.constant0.triton_poi_fused_div_6:
	.zero		556
